//
// Generated by NVIDIA NVVM Compiler
//
// Compiler Build ID: CL-36424714
// Cuda compilation tools, release 13.0, V13.0.88
// Based on NVVM 20.0.0
//

.version 9.0
.target sm_100
.address_size 64

	// .globl	_Z16kernelDotProductPfS_S_
// _ZZ16kernelDotProductPfS_S_E5cache has been demoted

.visible .entry _Z16kernelDotProductPfS_S_(
	.param .u64 .ptr .align 1 _Z16kernelDotProductPfS_S__param_0,
	.param .u64 .ptr .align 1 _Z16kernelDotProductPfS_S__param_1,
	.param .u64 .ptr .align 1 _Z16kernelDotProductPfS_S__param_2
)
{
	.reg .pred 	%p<11>;
	.reg .b32 	%r<37>;
	.reg .b32 	%f<5>;
	.reg .b64 	%rd<12>;
	// demoted variable
	.shared .align 4 .b8 _ZZ16kernelDotProductPfS_S_E5cache[1024];
	ld.param.u64 	%rd1, [_Z16kernelDotProductPfS_S__param_0];
	ld.param.u64 	%rd2, [_Z16kernelDotProductPfS_S__param_1];
	ld.param.u64 	%rd3, [_Z16kernelDotProductPfS_S__param_2];
	mov.u32 	%r1, %tid.x;
	mov.u32 	%r2, %ctaid.x;
	mov.u32 	%r8, %ntid.x;
	mad.lo.s32 	%r3, %r2, %r8, %r1;
	setp.gt.s32 	%p1, %r3, 32767;
	mov.b32 	%r36, 0;
	@%p1 bra 	$L__BB0_2;
	cvta.to.global.u64 	%rd4, %rd1;
	cvta.to.global.u64 	%rd5, %rd2;
	mul.wide.s32 	%rd6, %r3, 4;
	add.s64 	%rd7, %rd4, %rd6;
	ld.global.f32 	%f1, [%rd7];
	add.s64 	%rd8, %rd5, %rd6;
	ld.global.f32 	%f2, [%rd8];
	mul.f32 	%f3, %f1, %f2;
	cvt.rzi.s32.f32 	%r36, %f3;
$L__BB0_2:
	shl.b32 	%r9, %r1, 2;
	mov.u32 	%r10, _ZZ16kernelDotProductPfS_S_E5cache;
	add.s32 	%r6, %r10, %r9;
	st.shared.u32 	[%r6], %r36;
	bar.sync 	0;
	setp.gt.u32 	%p2, %r1, 127;
	@%p2 bra 	$L__BB0_4;
	ld.shared.u32 	%r11, [%r6+512];
	ld.shared.u32 	%r12, [%r6];
	add.s32 	%r13, %r12, %r11;
	st.shared.u32 	[%r6], %r13;
$L__BB0_4:
	bar.sync 	0;
	setp.gt.u32 	%p3, %r1, 63;
	@%p3 bra 	$L__BB0_6;
	ld.shared.u32 	%r14, [%r6+256];
	ld.shared.u32 	%r15, [%r6];
	add.s32 	%r16, %r15, %r14;
	st.shared.u32 	[%r6], %r16;
$L__BB0_6:
	bar.sync 	0;
	setp.gt.u32 	%p4, %r1, 31;
	@%p4 bra 	$L__BB0_8;
	ld.shared.u32 	%r17, [%r6+128];
	ld.shared.u32 	%r18, [%r6];
	add.s32 	%r19, %r18, %r17;
	st.shared.u32 	[%r6], %r19;
$L__BB0_8:
	bar.sync 	0;
	setp.gt.u32 	%p5, %r1, 15;
	@%p5 bra 	$L__BB0_10;
	ld.shared.u32 	%r20, [%r6+64];
	ld.shared.u32 	%r21, [%r6];
	add.s32 	%r22, %r21, %r20;
	st.shared.u32 	[%r6], %r22;
$L__BB0_10:
	bar.sync 	0;
	setp.gt.u32 	%p6, %r1, 7;
	@%p6 bra 	$L__BB0_12;
	ld.shared.u32 	%r23, [%r6+32];
	ld.shared.u32 	%r24, [%r6];
	add.s32 	%r25, %r24, %r23;
	st.shared.u32 	[%r6], %r25;
$L__BB0_12:
	bar.sync 	0;
	setp.gt.u32 	%p7, %r1, 3;
	@%p7 bra 	$L__BB0_14;
	ld.shared.u32 	%r26, [%r6+16];
	ld.shared.u32 	%r27, [%r6];
	add.s32 	%r28, %r27, %r26;
	st.shared.u32 	[%r6], %r28;
$L__BB0_14:
	bar.sync 	0;
	setp.gt.u32 	%p8, %r1, 1;
	@%p8 bra 	$L__BB0_16;
	ld.shared.u32 	%r29, [%r6+8];
	ld.shared.u32 	%r30, [%r6];
	add.s32 	%r31, %r30, %r29;
	st.shared.u32 	[%r6], %r31;
$L__BB0_16:
	bar.sync 	0;
	setp.ne.s32 	%p9, %r1, 0;
	@%p9 bra 	$L__BB0_18;
	ld.shared.u32 	%r32, [_ZZ16kernelDotProductPfS_S_E5cache+4];
	ld.shared.u32 	%r33, [%r6];
	add.s32 	%r34, %r33, %r32;
	st.shared.u32 	[%r6], %r34;
$L__BB0_18:
	setp.ne.s32 	%p10, %r1, 0;
	bar.sync 	0;
	@%p10 bra 	$L__BB0_20;
	ld.shared.u32 	%r35, [_ZZ16kernelDotProductPfS_S_E5cache];
	cvt.rn.f32.s32 	%f4, %r35;
	cvta.to.global.u64 	%rd9, %rd3;
	mul.wide.u32 	%rd10, %r2, 4;
	add.s64 	%rd11, %rd9, %rd10;
	st.global.f32 	[%rd11], %f4;
$L__BB0_20:
	ret;

}


// ===== COMPILED SASS (sm_100) =====

	.target	sm_100

	.elftype	@"ET_EXEC"


//--------------------- .note.nv.tkinfo           --------------------------
	.section	.note.nv.tkinfo,"",@"SHT_NOTE"
	.sectionflags	@"SHF_NOTE_NV_TKINFO"
	.tkinfo
        /*0018*/ 	.word	0x00000002
        /*0030*/ 	.string	""
        /*0030*/ 	.string	"ptxas"
        /*0030*/ 	.string	"Cuda compilation tools, release 13.0, V13.0.88"
        /*0030*/ 	.string	"Build cuda_13.0.r13.0/compiler.36424714_0"
        /*0030*/ 	.string	"-arch sm_100 -m 64 "



//--------------------- .note.nv.cuinfo           --------------------------
	.section	.note.nv.cuinfo,"",@"SHT_NOTE"
	.sectionflags	@"SHF_NOTE_NV_CUINFO"
        /*0018*/ 	.short	0x0002
        /*001a*/ 	.short	0x0064
        /*001c*/ 	.short	0x0082
	.zero		2


//--------------------- .nv.info                  --------------------------
	.section	.nv.info,"",@"SHT_CUDA_INFO"
	.align	4


	//----- nvinfo : EIATTR_REGCOUNT
	.align		4
        /*0000*/ 	.byte	0x04, 0x2f
        /*0002*/ 	.short	(.L_1 - .L_0)
	.align		4
.L_0:
        /*0004*/ 	.word	index@(_Z16kernelDotProductPfS_S_)
        /*0008*/ 	.word	0x0000000c


	//----- nvinfo : EIATTR_FRAME_SIZE
	.align		4
.L_1:
        /*000c*/ 	.byte	0x04, 0x11
        /*000e*/ 	.short	(.L_3 - .L_2)
	.align		4
.L_2:
        /*0010*/ 	.word	index@(_Z16kernelDotProductPfS_S_)
        /*0014*/ 	.word	0x00000000


	//----- nvinfo : EIATTR_MIN_STACK_SIZE
	.align		4
.L_3:
        /*0018*/ 	.byte	0x04, 0x12
        /*001a*/ 	.short	(.L_5 - .L_4)
	.align		4
.L_4:
        /*001c*/ 	.word	index@(_Z16kernelDotProductPfS_S_)
        /*0020*/ 	.word	0x00000000
.L_5:


//--------------------- .nv.compat                --------------------------
	.section	.nv.compat,"",@"SHT_CUDA_COMPAT_INFO"
	.align	4
        /*0000*/ 	.byte	0x02, 0x09, 0x00, 0x00, 0x02, 0x02, 0x01, 0x00, 0x02, 0x05, 0x05, 0x00, 0x03, 0x07, 0x01, 0x01
        /*0010*/ 	.byte	0x02, 0x03, 0x00, 0x00, 0x02, 0x06, 0x01, 0x00, 0x04, 0x0b, 0x08, 0x00, 0x09, 0x00, 0x00, 0x00
        /*0020*/ 	.byte	0x00, 0x00, 0x00, 0x00


//--------------------- .nv.info._Z16kernelDotProductPfS_S_ --------------------------
	.section	.nv.info._Z16kernelDotProductPfS_S_,"",@"SHT_CUDA_INFO"
	.sectionflags	@""
	.align	4


	//----- nvinfo : EIATTR_CUDA_API_VERSION
	.align		4
        /*0000*/ 	.byte	0x04, 0x37
        /*0002*/ 	.short	(.L_7 - .L_6)
.L_6:
        /*0004*/ 	.word	0x00000082


	//----- nvinfo : EIATTR_KPARAM_INFO
	.align		4
.L_7:
        /*0008*/ 	.byte	0x04, 0x17
        /*000a*/ 	.short	(.L_9 - .L_8)
.L_8:
        /*000c*/ 	.word	0x00000000
        /*0010*/ 	.short	0x0002
        /*0012*/ 	.short	0x0010
        /*0014*/ 	.byte	0x00, 0xf5, 0x21, 0x00


	//----- nvinfo : EIATTR_KPARAM_INFO
	.align		4
.L_9:
        /*0018*/ 	.byte	0x04, 0x17
        /*001a*/ 	.short	(.L_11 - .L_10)
.L_10:
        /*001c*/ 	.word	0x00000000
        /*0020*/ 	.short	0x0001
        /*0022*/ 	.short	0x0008
        /*0024*/ 	.byte	0x00, 0xf5, 0x21, 0x00


	//----- nvinfo : EIATTR_KPARAM_INFO
	.align		4
.L_11:
        /*0028*/ 	.byte	0x04, 0x17
        /*002a*/ 	.short	(.L_13 - .L_12)
.L_12:
        /*002c*/ 	.word	0x00000000
        /*0030*/ 	.short	0x0000
        /*0032*/ 	.short	0x0000
        /*0034*/ 	.byte	0x00, 0xf5, 0x21, 0x00


	//----- nvinfo : EIATTR_SPARSE_MMA_MASK
	.align		4
.L_13:
        /*0038*/ 	.byte	0x03, 0x50
        /*003a*/ 	.short	0x0000


	//----- nvinfo : EIATTR_MAXREG_COUNT
	.align		4
        /*003c*/ 	.byte	0x03, 0x1b
        /*003e*/ 	.short	0x00ff


	//----- nvinfo : EIATTR_NUM_BARRIERS
	.align		4
        /*0040*/ 	.byte	0x02, 0x4c
        /*0042*/ 	.byte	0x01
	.zero		1


	//----- nvinfo : EIATTR_MERCURY_ISA_VERSION
	.align		4
        /*0044*/ 	.byte	0x03, 0x5f
        /*0046*/ 	.short	0x0101


	//----- nvinfo : EIATTR_VRC_CTA_INIT_COUNT
	.align		4
        /*0048*/ 	.byte	0x02, 0x4a
	.zero		1
	.zero		1


	//----- nvinfo : EIATTR_EXIT_INSTR_OFFSETS
	.align		4
        /*004c*/ 	.byte	0x04, 0x1c
        /*004e*/ 	.short	(.L_15 - .L_14)


	//   ....[0]....
.L_14:
        /*0050*/ 	.word	0x00000460


	//   ....[1]....
        /*0054*/ 	.word	0x000004c0


	//----- nvinfo : EIATTR_CBANK_PARAM_SIZE
	.align		4
.L_15:
        /*0058*/ 	.byte	0x03, 0x19
        /*005a*/ 	.short	0x0018


	//----- nvinfo : EIATTR_PARAM_CBANK
	.align		4
        /*005c*/ 	.byte	0x04, 0x0a
        /*005e*/ 	.short	(.L_17 - .L_16)
	.align		4
.L_16:
        /*0060*/ 	.word	index@(.nv.constant0._Z16kernelDotProductPfS_S_)
        /*0064*/ 	.short	0x0380
        /*0066*/ 	.short	0x0018


	//----- nvinfo : EIATTR_SW_WAR
	.align		4
.L_17:
        /*0068*/ 	.byte	0x04, 0x36
        /*006a*/ 	.short	(.L_19 - .L_18)
.L_18:
        /*006c*/ 	.word	0x00000008
.L_19:


//--------------------- .nv.callgraph             --------------------------
	.section	.nv.callgraph,"",@"SHT_CUDA_CALLGRAPH"
	.align	4
	.sectionentsize	8
	.align		4
        /*0000*/ 	.word	0x00000000
	.align		4
        /*0004*/ 	.word	0xffffffff
	.align		4
        /*0008*/ 	.word	0x00000000
	.align		4
        /*000c*/ 	.word	0xfffffffe
	.align		4
        /*0010*/ 	.word	0x00000000
	.align		4
        /*0014*/ 	.word	0xfffffffd
	.align		4
        /*0018*/ 	.word	0x00000000
	.align		4
        /*001c*/ 	.word	0xfffffffc


//--------------------- .text._Z16kernelDotProductPfS_S_ --------------------------
	.section	.text._Z16kernelDotProductPfS_S_,"ax",@progbits
	.align	128
        .global         _Z16kernelDotProductPfS_S_
        .type           _Z16kernelDotProductPfS_S_,@function
        .size           _Z16kernelDotProductPfS_S_,(.L_x_1 - _Z16kernelDotProductPfS_S_)
        .other          _Z16kernelDotProductPfS_S_,@"STO_CUDA_ENTRY STV_DEFAULT"
_Z16kernelDotProductPfS_S_:
.text._Z16kernelDotProductPfS_S_:
[----:B------:R-:W-:Y:S01]  /*0000*/  LDC R1, c[0x0][0x37c] ;  /* 0x0000df00ff017b82 */ /* 0x000fe20000000800 */
[----:B------:R-:W0:Y:S01]  /*0010*/  S2R R3, SR_TID.X ;  /* 0x0000000000037919 */ /* 0x000e220000002100 */
[----:B------:R-:W0:Y:S06]  /*0020*/  LDCU UR4, c[0x0][0x360] ;  /* 0x00006c00ff0477ac */ /* 0x000e2c0008000800 */
[----:B------:R-:W1:Y:S01]  /*0030*/  LDC.64 R4, c[0x0][0x380] ;  /* 0x0000e000ff047b82 */ /* 0x000e620000000a00 */
[----:B------:R-:W0:Y:S01]  /*0040*/  S2R R0, SR_CTAID.X ;  /* 0x0000000000007919 */ /* 0x000e220000002500 */
[----:B------:R-:W2:Y:S06]  /*0050*/  LDCU.64 UR6, c[0x0][0x358] ;  /* 0x00006b00ff0677ac */ /* 0x000eac0008000a00 */
[----:B------:R-:W3:Y:S01]  /*0060*/  LDC.64 R6, c[0x0][0x388] ;  /* 0x0000e200ff067b82 */ /* 0x000ee20000000a00 */
[----:B0-----:R-:W-:-:S05]  /*0070*/  IMAD R9, R0, UR4, R3 ;  /* 0x0000000400097c24 */ /* 0x001fca000f8e0203 */
[----:B------:R-:W-:-:S13]  /*0080*/  ISETP.GT.AND P0, PT, R9, 0x7fff, PT ;  /* 0x00007fff0900780c */ /* 0x000fda0003f04270 */
[----:B-1----:R-:W-:-:S04]  /*0090*/  @!P0 IMAD.WIDE R4, R9, 0x4, R4 ;  /* 0x0000000409048825 */ /* 0x002fc800078e0204 */
[----:B---3--:R-:W-:Y:S02]  /*00a0*/  @!P0 IMAD.WIDE R6, R9, 0x4, R6 ;  /* 0x0000000409068825 */ /* 0x008fe400078e0206 */
[----:B--2---:R-:W2:Y:S04]  /*00b0*/  @!P0 LDG.E R4, desc[UR6][R4.64] ;  /* 0x0000000604048981 */ /* 0x004ea8000c1e1900 */
[----:B------:R-:W2:Y:S01]  /*00c0*/  @!P0 LDG.E R7, desc[UR6][R6.64] ;  /* 0x0000000606078981 */ /* 0x000ea2000c1e1900 */
[----:B------:R-:W0:Y:S01]  /*00d0*/  S2UR UR5, SR_CgaCtaId ;  /* 0x00000000000579c3 */ /* 0x000e220000008800 */
[----:B------:R-:W-:Y:S01]  /*00e0*/  IMAD.MOV.U32 R2, RZ, RZ, RZ ;  /* 0x000000ffff027224 */ /* 0x000fe200078e00ff */
[----:B------:R-:W-:Y:S01]  /*00f0*/  UMOV UR4, 0x400 ;  /* 0x0000040000047882 */ /* 0x000fe20000000000 */
[----:B------:R-:W-:Y:S01]  /*0100*/  ISETP.GT.U32.AND P1, PT, R3, 0x7f, PT ;  /* 0x0000007f0300780c */ /* 0x000fe20003f24070 */
[----:B0-----:R-:W-:-:S06]  /*0110*/  ULEA UR4, UR5, UR4, 0x18 ;  /* 0x0000000405047291 */ /* 0x001fcc000f8ec0ff */
[----:B------:R-:W-:Y:S01]  /*0120*/  LEA R9, R3, UR4, 0x2 ;  /* 0x0000000403097c11 */ /* 0x000fe2000f8e10ff */
[----:B--2---:R-:W-:-:S04]  /*0130*/  @!P0 FMUL R8, R4, R7 ;  /* 0x0000000704088220 */ /* 0x004fc80000400000 */
[----:B------:R-:W0:Y:S01]  /*0140*/  @!P0 F2I.TRUNC.NTZ R2, R8 ;  /* 0x0000000800028305 */ /* 0x000e22000020f100 */
[----:B------:R-:W-:Y:S01]  /*0150*/  ISETP.GT.U32.AND P0, PT, R3, 0x3f, PT ;  /* 0x0000003f0300780c */ /* 0x000fe20003f04070 */
[----:B0-----:R-:W-:Y:S01]  /*0160*/  STS [R9], R2 ;  /* 0x0000000209007388 */ /* 0x001fe20000000800 */
[----:B------:R-:W-:Y:S06]  /*0170*/  BAR.SYNC.DEFER_BLOCKING 0x0 ;  /* 0x0000000000007b1d */ /* 0x000fec0000010000 */
[----:B------:R-:W-:Y:S04]  /*0180*/  @!P1 LDS R4, [R9+0x200] ;  /* 0x0002000009049984 */ /* 0x000fe80000000800 */
[----:B------:R-:W0:Y:S02]  /*0190*/  @!P1 LDS R5, [R9] ;  /* 0x0000000009059984 */ /* 0x000e240000000800 */
[----:B0-----:R-:W-:-:S05]  /*01a0*/  @!P1 IMAD.IADD R4, R4, 0x1, R5 ;  /* 0x0000000104049824 */ /* 0x001fca00078e0205 */
[----:B------:R-:W-:Y:S01]  /*01b0*/  @!P1 STS [R9], R4 ;  /* 0x0000000409009388 */ /* 0x000fe20000000800 */
[----:B------:R-:W-:Y:S01]  /*01c0*/  BAR.SYNC.DEFER_BLOCKING 0x0 ;  /* 0x0000000000007b1d */ /* 0x000fe20000010000 */
[----:B------:R-:W-:-:S05]  /*01d0*/  ISETP.GT.U32.AND P1, PT, R3, 0x1f, PT ;  /* 0x0000001f0300780c */ /* 0x000fca0003f24070 */
        /* <DEDUP_REMOVED lines=8> */
[----:B0-----:R-:W-:-:S05]  /*0260*/  @!P1 IADD3 R2, PT, PT, R2, R5, RZ ;  /* 0x0000000502029210 */ /* 0x001fca0007ffe0ff */
        /* <DEDUP_REMOVED lines=20> */
[----:B------:R-:W-:-:S05]  /*03b0*/  ISETP.NE.AND P0, PT, R3, RZ, PT ;  /* 0x000000ff0300720c */ /* 0x000fca0003f05270 */
[----:B------:R-:W-:Y:S04]  /*03c0*/  @!P1 LDS R4, [R9+0x8] ;  /* 0x0000080009049984 */ /* 0x000fe80000000800 */
[----:B------:R-:W0:Y:S02]  /*03d0*/  @!P1 LDS R5, [R9] ;  /* 0x0000000009059984 */ /* 0x000e240000000800 */
[----:B0-----:R-:W-:-:S05]  /*03e0*/  @!P1 IMAD.IADD R4, R4, 0x1, R5 ;  /* 0x0000000104049824 */ /* 0x001fca00078e0205 */
[----:B------:R-:W-:Y:S01]  /*03f0*/  @!P1 STS [R9], R4 ;  /* 0x0000000409009388 */ /* 0x000fe20000000800 */
[----:B------:R-:W-:Y:S06]  /*0400*/  BAR.SYNC.DEFER_BLOCKING 0x0 ;  /* 0x0000000000007b1d */ /* 0x000fec0000010000 */
[----:B------:R-:W-:Y:S04]  /*0410*/  @!P0 LDS R3, [UR4+0x4] ;  /* 0x00000404ff038984 */ /* 0x000fe80008000800 */
[----:B------:R-:W0:Y:S02]  /*0420*/  @!P0 LDS R6, [R9] ;  /* 0x0000000009068984 */ /* 0x000e240000000800 */
[----:B0-----:R-:W-:-:S05]  /*0430*/  @!P0 IADD3 R6, PT, PT, R3, R6, RZ ;  /* 0x0000000603068210 */ /* 0x001fca0007ffe0ff */
[----:B------:R0:W-:Y:S01]  /*0440*/  @!P0 STS [R9], R6 ;  /* 0x0000000609008388 */ /* 0x0001e20000000800 */
[----:B------:R-:W-:Y:S06]  /*0450*/  BAR.SYNC.DEFER_BLOCKING 0x0 ;  /* 0x0000000000007b1d */ /* 0x000fec0000010000 */
[----:B------:R-:W-:Y:S05]  /*0460*/  @P0 EXIT ;  /* 0x000000000000094d */ /* 0x000fea0003800000 */
[----:B------:R-:W1:Y:S01]  /*0470*/  LDS R4, [UR4] ;  /* 0x00000004ff047984 */ /* 0x000e620008000800 */
[----:B------:R-:W2:Y:S02]  /*0480*/  LDC.64 R2, c[0x0][0x390] ;  /* 0x0000e400ff027b82 */ /* 0x000ea40000000a00 */
[----:B--2---:R-:W-:Y:S01]  /*0490*/  IMAD.WIDE.U32 R2, R0, 0x4, R2 ;  /* 0x0000000400027825 */ /* 0x004fe200078e0002 */
[----:B-1----:R-:W-:-:S05]  /*04a0*/  I2FP.F32.S32 R5, R4 ;  /* 0x0000000400057245 */ /* 0x002fca0000201400 */
[----:B------:R-:W-:Y:S01]  /*04b0*/  STG.E desc[UR6][R2.64], R5 ;  /* 0x0000000502007986 */ /* 0x000fe2000c101906 */
[----:B------:R-:W-:Y:S05]  /*04c0*/  EXIT ;  /* 0x000000000000794d */ /* 0x000fea0003800000 */
.L_x_0:
[----:B------:R-:W-:-:S00]  /*04d0*/  BRA `(.L_x_0) ;  /* 0xfffffffc00fc7947 */ /* 0x000fc0000383ffff */
[----:B------:R-:W-:-:S00]  /*04e0*/  NOP ;  /* 0x0000000000007918 */ /* 0x000fc00000000000 */
        /* <DEDUP_REMOVED lines=9> */
.L_x_1:


//--------------------- .nv.shared._Z16kernelDotProductPfS_S_ --------------------------
	.section	.nv.shared._Z16kernelDotProductPfS_S_,"aw",@nobits
	.sectionflags	@""
	.align	4
.nv.shared._Z16kernelDotProductPfS_S_:
	.zero		2048


//--------------------- .nv.shared.reserved.0     --------------------------
	.section	.nv.shared.reserved.0,"aw",@nobits
	.weak		__nv_reservedSMEM_offset_0_alias
	.size		__nv_reservedSMEM_offset_0_alias, 0, 64
	.other		__nv_reservedSMEM_offset_0_alias,@"STO_CUDA_RESERVED_SHARED STV_DEFAULT"
__nv_reservedSMEM_offset_0_alias:
	.zero		0
	.zero		64


//--------------------- .nv.constant0._Z16kernelDotProductPfS_S_ --------------------------
	.section	.nv.constant0._Z16kernelDotProductPfS_S_,"a",@progbits
	.sectionflags	@""
	.align	4
.nv.constant0._Z16kernelDotProductPfS_S_:
	.zero		920


//--------------------- SYMBOLS --------------------------

	.type		.nv.reservedSmem.offset0,@object
	.size		.nv.reservedSmem.offset0,0x4
	.type		.nv.reservedSmem.cap,@object
	.size		.nv.reservedSmem.cap,0x4
